//
// Generated by NVIDIA NVVM Compiler
//
// Compiler Build ID: CL-36424714
// Cuda compilation tools, release 13.0, V13.0.88
// Based on NVVM 20.0.0
//

.version 9.0
.target sm_100
.address_size 64

	// .globl	_Z34create_leveled_bitmaps_carry_indexPclPlS_

.visible .entry _Z34create_leveled_bitmaps_carry_indexPclPlS_(
	.param .u64 .ptr .align 1 _Z34create_leveled_bitmaps_carry_indexPclPlS__param_0,
	.param .u64 _Z34create_leveled_bitmaps_carry_indexPclPlS__param_1,
	.param .u64 .ptr .align 1 _Z34create_leveled_bitmaps_carry_indexPclPlS__param_2,
	.param .u64 .ptr .align 1 _Z34create_leveled_bitmaps_carry_indexPclPlS__param_3
)
{
	.reg .pred 	%p<26>;
	.reg .b16 	%rs<50>;
	.reg .b32 	%r<22>;
	.reg .b64 	%rd<94>;

	ld.param.u64 	%rd34, [_Z34create_leveled_bitmaps_carry_indexPclPlS__param_0];
	ld.param.u64 	%rd32, [_Z34create_leveled_bitmaps_carry_indexPclPlS__param_1];
	ld.param.u64 	%rd35, [_Z34create_leveled_bitmaps_carry_indexPclPlS__param_2];
	ld.param.u64 	%rd33, [_Z34create_leveled_bitmaps_carry_indexPclPlS__param_3];
	cvta.to.global.u64 	%rd1, %rd34;
	cvta.to.global.u64 	%rd2, %rd35;
	mov.u32 	%r2, %ctaid.x;
	mov.u32 	%r3, %ntid.x;
	mul.lo.s32 	%r1, %r2, %r3;
	mov.u32 	%r4, %nctaid.x;
	mul.lo.s32 	%r5, %r3, %r4;
	cvt.s64.s32 	%rd3, %r5;
	add.s64 	%rd36, %rd3, %rd32;
	add.s64 	%rd4, %rd36, -1;
	or.b64  	%rd37, %rd4, %rd3;
	and.b64  	%rd38, %rd37, -4294967296;
	setp.ne.s64 	%p1, %rd38, 0;
	@%p1 bra 	$L__BB0_2;
	cvt.u32.u64 	%r6, %rd3;
	cvt.u32.u64 	%r7, %rd4;
	div.u32 	%r8, %r7, %r6;
	cvt.u64.u32 	%rd84, %r8;
	bra.uni 	$L__BB0_3;
$L__BB0_2:
	div.s64 	%rd84, %rd4, %rd3;
$L__BB0_3:
	add.s64 	%rd39, %rd84, 63;
	shr.s64 	%rd40, %rd39, 63;
	shr.u64 	%rd41, %rd40, 58;
	add.s64 	%rd42, %rd39, %rd41;
	and.b64  	%rd8, %rd42, -64;
	mov.u32 	%r9, %tid.x;
	add.s32 	%r10, %r1, %r9;
	cvt.s64.s32 	%rd9, %r10;
	mul.lo.s64 	%rd88, %rd8, %rd9;
	setp.lt.s64 	%p2, %rd84, 1;
	setp.ge.s64 	%p3, %rd88, %rd32;
	mov.b16 	%rs41, 0;
	or.pred  	%p4, %p2, %p3;
	@%p4 bra 	$L__BB0_33;
	add.s64 	%rd44, %rd88, %rd8;
	min.s64 	%rd45, %rd44, %rd32;
	add.s64 	%rd46, %rd88, 1;
	max.s64 	%rd11, %rd45, %rd46;
	and.b64  	%rd90, %rd11, 3;
	sub.s64 	%rd47, %rd88, %rd11;
	setp.gt.u64 	%p5, %rd47, -4;
	mov.b64 	%rd89, 0;
	mov.b16 	%rs41, 0;
	@%p5 bra 	$L__BB0_25;
	and.b64  	%rd49, %rd11, -4;
	neg.s64 	%rd13, %rd49;
	add.s64 	%rd14, %rd1, 1;
	mov.b64 	%rd89, 0;
	mov.b16 	%rs41, 0;
$L__BB0_6:
	shr.s64 	%rd50, %rd88, 63;
	shr.u64 	%rd51, %rd50, 58;
	add.s64 	%rd52, %rd88, %rd51;
	and.b64  	%rd53, %rd52, -64;
	sub.s64 	%rd17, %rd88, %rd53;
	setp.ne.s64 	%p6, %rd17, 0;
	@%p6 bra 	$L__BB0_8;
	shr.s64 	%rd57, %rd52, 6;
	shl.b64 	%rd58, %rd57, 3;
	add.s64 	%rd59, %rd2, %rd58;
	ld.global.u64 	%rd89, [%rd59];
$L__BB0_8:
	cvt.u32.u64 	%r11, %rd17;
	shr.u64 	%rd60, %rd89, %r11;
	and.b64  	%rd61, %rd60, 1;
	setp.eq.b64 	%p7, %rd61, 1;
	add.s64 	%rd20, %rd14, %rd88;
	@%p7 bra 	$L__BB0_12;
	ld.global.u8 	%rs30, [%rd20+-1];
	and.b16  	%rs2, %rs30, 223;
	setp.ne.s16 	%p8, %rs2, 91;
	@%p8 bra 	$L__BB0_11;
	add.s16 	%rs41, %rs41, 1;
	bra.uni 	$L__BB0_12;
$L__BB0_11:
	setp.eq.s16 	%p9, %rs2, 93;
	selp.s16 	%rs31, -1, 0, %p9;
	add.s16 	%rs41, %rs41, %rs31;
$L__BB0_12:
	cvt.u32.u64 	%r12, %rd88;
	add.s32 	%r13, %r12, 1;
	and.b32  	%r14, %r13, 61;
	shr.u64 	%rd62, %rd89, %r14;
	and.b64  	%rd63, %rd62, 1;
	setp.eq.b64 	%p10, %rd63, 1;
	@%p10 bra 	$L__BB0_16;
	ld.global.u8 	%rs32, [%rd20];
	and.b16  	%rs6, %rs32, 223;
	setp.eq.s16 	%p11, %rs6, 91;
	@%p11 bra 	$L__BB0_15;
	setp.eq.s16 	%p12, %rs6, 93;
	selp.s16 	%rs33, -1, 0, %p12;
	add.s16 	%rs41, %rs41, %rs33;
	bra.uni 	$L__BB0_16;
$L__BB0_15:
	add.s16 	%rs41, %rs41, 1;
$L__BB0_16:
	add.s32 	%r16, %r12, 2;
	and.b32  	%r17, %r16, 62;
	shr.u64 	%rd64, %rd89, %r17;
	and.b64  	%rd65, %rd64, 1;
	setp.eq.b64 	%p13, %rd65, 1;
	@%p13 bra 	$L__BB0_20;
	ld.global.u8 	%rs34, [%rd20+1];
	and.b16  	%rs10, %rs34, 223;
	setp.eq.s16 	%p14, %rs10, 91;
	@%p14 bra 	$L__BB0_19;
	setp.eq.s16 	%p15, %rs10, 93;
	selp.s16 	%rs35, -1, 0, %p15;
	add.s16 	%rs41, %rs41, %rs35;
	bra.uni 	$L__BB0_20;
$L__BB0_19:
	add.s16 	%rs41, %rs41, 1;
$L__BB0_20:
	add.s32 	%r19, %r12, 3;
	and.b32  	%r20, %r19, 63;
	shr.u64 	%rd66, %rd89, %r20;
	and.b64  	%rd67, %rd66, 1;
	setp.eq.b64 	%p16, %rd67, 1;
	@%p16 bra 	$L__BB0_24;
	ld.global.u8 	%rs36, [%rd20+2];
	and.b16  	%rs14, %rs36, 223;
	setp.eq.s16 	%p17, %rs14, 91;
	@%p17 bra 	$L__BB0_23;
	setp.eq.s16 	%p18, %rs14, 93;
	selp.s16 	%rs37, -1, 0, %p18;
	add.s16 	%rs41, %rs41, %rs37;
	bra.uni 	$L__BB0_24;
$L__BB0_23:
	add.s16 	%rs41, %rs41, 1;
$L__BB0_24:
	add.s64 	%rd88, %rd88, 4;
	add.s64 	%rd68, %rd13, %rd88;
	setp.ne.s64 	%p19, %rd68, 0;
	@%p19 bra 	$L__BB0_6;
$L__BB0_25:
	setp.eq.s64 	%p20, %rd90, 0;
	@%p20 bra 	$L__BB0_33;
$L__BB0_26:
	.pragma "nounroll";
	shr.s64 	%rd69, %rd88, 63;
	shr.u64 	%rd70, %rd69, 58;
	add.s64 	%rd71, %rd88, %rd70;
	and.b64  	%rd72, %rd71, -64;
	sub.s64 	%rd27, %rd88, %rd72;
	setp.ne.s64 	%p21, %rd27, 0;
	@%p21 bra 	$L__BB0_28;
	shr.s64 	%rd76, %rd71, 6;
	shl.b64 	%rd77, %rd76, 3;
	add.s64 	%rd78, %rd2, %rd77;
	ld.global.u64 	%rd89, [%rd78];
$L__BB0_28:
	cvt.u32.u64 	%r21, %rd27;
	shr.u64 	%rd79, %rd89, %r21;
	and.b64  	%rd80, %rd79, 1;
	setp.eq.b64 	%p22, %rd80, 1;
	@%p22 bra 	$L__BB0_32;
	add.s64 	%rd81, %rd1, %rd88;
	ld.global.u8 	%rs38, [%rd81];
	and.b16  	%rs21, %rs38, 223;
	setp.eq.s16 	%p23, %rs21, 91;
	@%p23 bra 	$L__BB0_31;
	setp.eq.s16 	%p24, %rs21, 93;
	selp.s16 	%rs39, -1, 0, %p24;
	add.s16 	%rs41, %rs41, %rs39;
	bra.uni 	$L__BB0_32;
$L__BB0_31:
	add.s16 	%rs41, %rs41, 1;
$L__BB0_32:
	add.s64 	%rd88, %rd88, 1;
	add.s64 	%rd90, %rd90, -1;
	setp.ne.s64 	%p25, %rd90, 0;
	@%p25 bra 	$L__BB0_26;
$L__BB0_33:
	cvta.to.global.u64 	%rd82, %rd33;
	add.s64 	%rd83, %rd82, %rd9;
	st.global.u8 	[%rd83], %rs41;
	ret;

}


// ===== COMPILED SASS (sm_100) =====

	.target	sm_100

	.elftype	@"ET_EXEC"


//--------------------- .note.nv.tkinfo           --------------------------
	.section	.note.nv.tkinfo,"",@"SHT_NOTE"
	.sectionflags	@"SHF_NOTE_NV_TKINFO"
	.tkinfo
        /*0018*/ 	.word	0x00000002
        /*0030*/ 	.string	""
        /*0030*/ 	.string	"ptxas"
        /*0030*/ 	.string	"Cuda compilation tools, release 13.0, V13.0.88"
        /*0030*/ 	.string	"Build cuda_13.0.r13.0/compiler.36424714_0"
        /*0030*/ 	.string	"-arch sm_100 -m 64 "



//--------------------- .note.nv.cuinfo           --------------------------
	.section	.note.nv.cuinfo,"",@"SHT_NOTE"
	.sectionflags	@"SHF_NOTE_NV_CUINFO"
        /*0018*/ 	.short	0x0002
        /*001a*/ 	.short	0x0064
        /*001c*/ 	.short	0x0082
	.zero		2


//--------------------- .nv.info                  --------------------------
	.section	.nv.info,"",@"SHT_CUDA_INFO"
	.align	4


	//----- nvinfo : EIATTR_REGCOUNT
	.align		4
        /*0000*/ 	.byte	0x04, 0x2f
        /*0002*/ 	.short	(.L_1 - .L_0)
	.align		4
.L_0:
        /*0004*/ 	.word	index@(_Z34create_leveled_bitmaps_carry_indexPclPlS_)
        /*0008*/ 	.word	0x00000016


	//----- nvinfo : EIATTR_FRAME_SIZE
	.align		4
.L_1:
        /*000c*/ 	.byte	0x04, 0x11
        /*000e*/ 	.short	(.L_3 - .L_2)
	.align		4
.L_2:
        /*0010*/ 	.word	index@($__internal_0_$__cuda_sm20_div_s64)
        /*0014*/ 	.word	0x00000000


	//----- nvinfo : EIATTR_FRAME_SIZE
	.align		4
.L_3:
        /*0018*/ 	.byte	0x04, 0x11
        /*001a*/ 	.short	(.L_5 - .L_4)
	.align		4
.L_4:
        /*001c*/ 	.word	index@(_Z34create_leveled_bitmaps_carry_indexPclPlS_)
        /*0020*/ 	.word	0x00000000


	//----- nvinfo : EIATTR_MIN_STACK_SIZE
	.align		4
.L_5:
        /*0024*/ 	.byte	0x04, 0x12
        /*0026*/ 	.short	(.L_7 - .L_6)
	.align		4
.L_6:
        /*0028*/ 	.word	index@(_Z34create_leveled_bitmaps_carry_indexPclPlS_)
        /*002c*/ 	.word	0x00000000
.L_7:


//--------------------- .nv.compat                --------------------------
	.section	.nv.compat,"",@"SHT_CUDA_COMPAT_INFO"
	.align	4
        /*0000*/ 	.byte	0x02, 0x09, 0x00, 0x00, 0x02, 0x02, 0x01, 0x00, 0x02, 0x05, 0x05, 0x00, 0x03, 0x07, 0x01, 0x01
        /*0010*/ 	.byte	0x02, 0x03, 0x00, 0x00, 0x02, 0x06, 0x01, 0x00, 0x04, 0x0b, 0x08, 0x00, 0x09, 0x00, 0x00, 0x00
        /*0020*/ 	.byte	0x00, 0x00, 0x00, 0x00


//--------------------- .nv.info._Z34create_leveled_bitmaps_carry_indexPclPlS_ --------------------------
	.section	.nv.info._Z34create_leveled_bitmaps_carry_indexPclPlS_,"",@"SHT_CUDA_INFO"
	.sectionflags	@""
	.align	4


	//----- nvinfo : EIATTR_CUDA_API_VERSION
	.align		4
        /*0000*/ 	.byte	0x04, 0x37
        /*0002*/ 	.short	(.L_9 - .L_8)
.L_8:
        /*0004*/ 	.word	0x00000082


	//----- nvinfo : EIATTR_KPARAM_INFO
	.align		4
.L_9:
        /*0008*/ 	.byte	0x04, 0x17
        /*000a*/ 	.short	(.L_11 - .L_10)
.L_10:
        /*000c*/ 	.word	0x00000000
        /*0010*/ 	.short	0x0003
        /*0012*/ 	.short	0x0018
        /*0014*/ 	.byte	0x00, 0xf5, 0x21, 0x00


	//----- nvinfo : EIATTR_KPARAM_INFO
	.align		4
.L_11:
        /*0018*/ 	.byte	0x04, 0x17
        /*001a*/ 	.short	(.L_13 - .L_12)
.L_12:
        /*001c*/ 	.word	0x00000000
        /*0020*/ 	.short	0x0002
        /*0022*/ 	.short	0x0010
        /*0024*/ 	.byte	0x00, 0xf5, 0x21, 0x00


	//----- nvinfo : EIATTR_KPARAM_INFO
	.align		4
.L_13:
        /*0028*/ 	.byte	0x04, 0x17
        /*002a*/ 	.short	(.L_15 - .L_14)
.L_14:
        /*002c*/ 	.word	0x00000000
        /*0030*/ 	.short	0x0001
        /*0032*/ 	.short	0x0008
        /*0034*/ 	.byte	0x00, 0xf0, 0x21, 0x00


	//----- nvinfo : EIATTR_KPARAM_INFO
	.align		4
.L_15:
        /*0038*/ 	.byte	0x04, 0x17
        /*003a*/ 	.short	(.L_17 - .L_16)
.L_16:
        /*003c*/ 	.word	0x00000000
        /*0040*/ 	.short	0x0000
        /*0042*/ 	.short	0x0000
        /*0044*/ 	.byte	0x00, 0xf5, 0x21, 0x00


	//----- nvinfo : EIATTR_SPARSE_MMA_MASK
	.align		4
.L_17:
        /*0048*/ 	.byte	0x03, 0x50
        /*004a*/ 	.short	0x0000


	//----- nvinfo : EIATTR_MAXREG_COUNT
	.align		4
        /*004c*/ 	.byte	0x03, 0x1b
        /*004e*/ 	.short	0x00ff


	//----- nvinfo : EIATTR_MERCURY_ISA_VERSION
	.align		4
        /*0050*/ 	.byte	0x03, 0x5f
        /*0052*/ 	.short	0x0101


	//----- nvinfo : EIATTR_VRC_CTA_INIT_COUNT
	.align		4
        /*0054*/ 	.byte	0x02, 0x4a
	.zero		1
	.zero		1


	//----- nvinfo : EIATTR_EXIT_INSTR_OFFSETS
	.align		4
        /*0058*/ 	.byte	0x04, 0x1c
        /*005a*/ 	.short	(.L_19 - .L_18)


	//   ....[0]....
.L_18:
        /*005c*/ 	.word	0x00000e50


	//----- nvinfo : EIATTR_CRS_STACK_SIZE
	.align		4
.L_19:
        /*0060*/ 	.byte	0x04, 0x1e
        /*0062*/ 	.short	(.L_21 - .L_20)
.L_20:
        /*0064*/ 	.word	0x00000000


	//----- nvinfo : EIATTR_CBANK_PARAM_SIZE
	.align		4
.L_21:
        /*0068*/ 	.byte	0x03, 0x19
        /*006a*/ 	.short	0x0020


	//----- nvinfo : EIATTR_PARAM_CBANK
	.align		4
        /*006c*/ 	.byte	0x04, 0x0a
        /*006e*/ 	.short	(.L_23 - .L_22)
	.align		4
.L_22:
        /*0070*/ 	.word	index@(.nv.constant0._Z34create_leveled_bitmaps_carry_indexPclPlS_)
        /*0074*/ 	.short	0x0380
        /*0076*/ 	.short	0x0020


	//----- nvinfo : EIATTR_SW_WAR
	.align		4
.L_23:
        /*0078*/ 	.byte	0x04, 0x36
        /*007a*/ 	.short	(.L_25 - .L_24)
.L_24:
        /*007c*/ 	.word	0x00000008
.L_25:


//--------------------- .nv.callgraph             --------------------------
	.section	.nv.callgraph,"",@"SHT_CUDA_CALLGRAPH"
	.align	4
	.sectionentsize	8
	.align		4
        /*0000*/ 	.word	0x00000000
	.align		4
        /*0004*/ 	.word	0xffffffff
	.align		4
        /*0008*/ 	.word	0x00000000
	.align		4
        /*000c*/ 	.word	0xfffffffe
	.align		4
        /*0010*/ 	.word	0x00000000
	.align		4
        /*0014*/ 	.word	0xfffffffd
	.align		4
        /*0018*/ 	.word	0x00000000
	.align		4
        /*001c*/ 	.word	0xfffffffc


//--------------------- .text._Z34create_leveled_bitmaps_carry_indexPclPlS_ --------------------------
	.section	.text._Z34create_leveled_bitmaps_carry_indexPclPlS_,"ax",@progbits
	.align	128
        .global         _Z34create_leveled_bitmaps_carry_indexPclPlS_
        .type           _Z34create_leveled_bitmaps_carry_indexPclPlS_,@function
        .size           _Z34create_leveled_bitmaps_carry_indexPclPlS_,(.L_x_21 - _Z34create_leveled_bitmaps_carry_indexPclPlS_)
        .other          _Z34create_leveled_bitmaps_carry_indexPclPlS_,@"STO_CUDA_ENTRY STV_DEFAULT"
_Z34create_leveled_bitmaps_carry_indexPclPlS_:
.text._Z34create_leveled_bitmaps_carry_indexPclPlS_:
[----:B------:R-:W-:Y:S01]  /*0000*/  LDC R1, c[0x0][0x37c] ;  /* 0x0000df00ff017b82 */ /* 0x000fe20000000800 */
[----:B------:R-:W0:Y:S07]  /*0010*/  LDCU UR5, c[0x0][0x360] ;  /* 0x00006c00ff0577ac */ /* 0x000e2e0008000800 */
[----:B------:R-:W0:Y:S08]  /*0020*/  LDC R5, c[0x0][0x370] ;  /* 0x0000dc00ff057b82 */ /* 0x000e300000000800 */
[----:B------:R-:W1:Y:S08]  /*0030*/  LDC.64 R6, c[0x0][0x388] ;  /* 0x0000e200ff067b82 */ /* 0x000e700000000a00 */
[----:B------:R-:W2:Y:S01]  /*0040*/  S2UR UR4, SR_CTAID.X ;  /* 0x00000000000479c3 */ /* 0x000ea20000002500 */
[----:B0-----:R-:W-:-:S05]  /*0050*/  IMAD R5, R5, UR5, RZ ;  /* 0x0000000505057c24 */ /* 0x001fca000f8e02ff */
[----:B-1----:R-:W-:Y:S02]  /*0060*/  IADD3 R0, P0, PT, R5, R6, RZ ;  /* 0x0000000605007210 */ /* 0x002fe40007f1e0ff */
[----:B------:R-:W-:Y:S02]  /*0070*/  SHF.R.S32.HI R6, RZ, 0x1f, R5 ;  /* 0x0000001fff067819 */ /* 0x000fe40000011405 */
[----:B------:R-:W-:-:S04]  /*0080*/  IADD3 R0, P1, PT, R0, -0x1, RZ ;  /* 0xffffffff00007810 */ /* 0x000fc80007f3e0ff */
[----:B------:R-:W-:Y:S01]  /*0090*/  IADD3.X R7, PT, PT, R6, -0x1, R7, P1, P0 ;  /* 0xffffffff06077810 */ /* 0x000fe20000fe0407 */
[----:B--2---:R-:W-:-:S03]  /*00a0*/  UIMAD UR4, UR4, UR5, URZ ;  /* 0x00000005040472a4 */ /* 0x004fc6000f8e02ff */
[----:B------:R-:W-:-:S04]  /*00b0*/  LOP3.LUT R2, R7, R6, RZ, 0xfc, !PT ;  /* 0x0000000607027212 */ /* 0x000fc800078efcff */
[----:B------:R-:W-:-:S13]  /*00c0*/  ISETP.NE.U32.AND P0, PT, R2, RZ, PT ;  /* 0x000000ff0200720c */ /* 0x000fda0003f05070 */
[----:B------:R-:W-:Y:S05]  /*00d0*/  @P0 BRA `(.L_x_0) ;  /* 0x0000000000500947 */ /* 0x000fea0003800000 */
[----:B------:R-:W0:Y:S01]  /*00e0*/  I2F.U32.RP R4, R5 ;  /* 0x0000000500047306 */ /* 0x000e220000209000 */
[----:B------:R-:W-:Y:S01]  /*00f0*/  IMAD.MOV R7, RZ, RZ, -R5 ;  /* 0x000000ffff077224 */ /* 0x000fe200078e0a05 */
[----:B------:R-:W-:-:S06]  /*0100*/  ISETP.NE.U32.AND P2, PT, R5, RZ, PT ;  /* 0x000000ff0500720c */ /* 0x000fcc0003f45070 */
[----:B0-----:R-:W0:Y:S02]  /*0110*/  MUFU.RCP R4, R4 ;  /* 0x0000000400047308 */ /* 0x001e240000001000 */
[----:B0-----:R-:W-:-:S06]  /*0120*/  VIADD R2, R4, 0xffffffe ;  /* 0x0ffffffe04027836 */ /* 0x001fcc0000000000 */
[----:B------:R0:W1:Y:S02]  /*0130*/  F2I.FTZ.U32.TRUNC.NTZ R3, R2 ;  /* 0x0000000200037305 */ /* 0x000064000021f000 */
[----:B0-----:R-:W-:Y:S02]  /*0140*/  IMAD.MOV.U32 R2, RZ, RZ, RZ ;  /* 0x000000ffff027224 */ /* 0x001fe400078e00ff */
[----:B-1----:R-:W-:-:S04]  /*0150*/  IMAD R7, R7, R3, RZ ;  /* 0x0000000307077224 */ /* 0x002fc800078e02ff */
[----:B------:R-:W-:-:S06]  /*0160*/  IMAD.HI.U32 R3, R3, R7, R2 ;  /* 0x0000000703037227 */ /* 0x000fcc00078e0002 */
[----:B------:R-:W-:-:S04]  /*0170*/  IMAD.HI.U32 R2, R3, R0, RZ ;  /* 0x0000000003027227 */ /* 0x000fc800078e00ff */
[----:B------:R-:W-:-:S04]  /*0180*/  IMAD.MOV R3, RZ, RZ, -R2 ;  /* 0x000000ffff037224 */ /* 0x000fc800078e0a02 */
[----:B------:R-:W-:Y:S02]  /*0190*/  IMAD R0, R5, R3, R0 ;  /* 0x0000000305007224 */ /* 0x000fe400078e0200 */
[----:B------:R-:W-:-:S03]  /*01a0*/  IMAD.MOV.U32 R3, RZ, RZ, RZ ;  /* 0x000000ffff037224 */ /* 0x000fc600078e00ff */
[----:B------:R-:W-:-:S13]  /*01b0*/  ISETP.GE.U32.AND P0, PT, R0, R5, PT ;  /* 0x000000050000720c */ /* 0x000fda0003f06070 */
[----:B------:R-:W-:Y:S02]  /*01c0*/  @P0 IMAD.IADD R0, R0, 0x1, -R5 ;  /* 0x0000000100000824 */ /* 0x000fe400078e0a05 */
[----:B------:R-:W-:-:S03]  /*01d0*/  @P0 VIADD R2, R2, 0x1 ;  /* 0x0000000102020836 */ /* 0x000fc60000000000 */
[----:B------:R-:W-:-:S13]  /*01e0*/  ISETP.GE.U32.AND P1, PT, R0, R5, PT ;  /* 0x000000050000720c */ /* 0x000fda0003f26070 */
[----:B------:R-:W-:Y:S01]  /*01f0*/  @P1 VIADD R2, R2, 0x1 ;  /* 0x0000000102021836 */ /* 0x000fe20000000000 */
[----:B------:R-:W-:Y:S01]  /*0200*/  @!P2 LOP3.LUT R2, RZ, R5, RZ, 0x33, !PT ;  /* 0x00000005ff02a212 */ /* 0x000fe200078e33ff */
[----:B------:R-:W-:Y:S06]  /*0210*/  BRA `(.L_x_1) ;  /* 0x0000000000087947 */ /* 0x000fec0003800000 */
.L_x_0:
[----:B------:R-:W-:-:S07]  /*0220*/  MOV R4, 0x240 ;  /* 0x0000024000047802 */ /* 0x000fce0000000f00 */
[----:B------:R-:W-:Y:S05]  /*0230*/  CALL.REL.NOINC `($__internal_0_$__cuda_sm20_div_s64) ;  /* 0x0000000c00087944 */ /* 0x000fea0003c00000 */
.L_x_1:
[----:B------:R-:W0:Y:S01]  /*0240*/  S2R R7, SR_TID.X ;  /* 0x0000000000077919 */ /* 0x000e220000002100 */
[C---:B------:R-:W-:Y:S01]  /*0250*/  IADD3 R5, P0, PT, R2.reuse, 0x3f, RZ ;  /* 0x0000003f02057810 */ /* 0x040fe20007f1e0ff */
[----:B------:R-:W1:Y:S01]  /*0260*/  LDCU.64 UR12, c[0x0][0x388] ;  /* 0x00007100ff0c77ac */ /* 0x000e620008000a00 */
[----:B------:R-:W-:Y:S01]  /*0270*/  ISETP.LT.U32.AND P1, PT, R2, 0x1, PT ;  /* 0x000000010200780c */ /* 0x000fe20003f21070 */
[----:B------:R-:W-:Y:S01]  /*0280*/  BSSY.RECONVERGENT B1, `(.L_x_2) ;  /* 0x00000b8000017945 */ /* 0x000fe20003800200 */
[----:B------:R-:W-:Y:S01]  /*0290*/  PRMT R6, RZ, 0x7610, R6 ;  /* 0x00007610ff067816 */ /* 0x000fe20000000006 */
[----:B------:R-:W-:Y:S01]  /*02a0*/  IMAD.X R4, RZ, RZ, R3, P0 ;  /* 0x000000ffff047224 */ /* 0x000fe200000e0603 */
[----:B------:R-:W2:Y:S04]  /*02b0*/  LDCU.64 UR8, c[0x0][0x380] ;  /* 0x00007000ff0877ac */ /* 0x000ea80008000a00 */
[--C-:B------:R-:W-:Y:S01]  /*02c0*/  SHF.R.S32.HI R0, RZ, 0x1f, R4.reuse ;  /* 0x0000001fff007819 */ /* 0x100fe20000011404 */
[----:B------:R-:W3:Y:S03]  /*02d0*/  LDCU.64 UR14, c[0x0][0x380] ;  /* 0x00007000ff0e77ac */ /* 0x000ee60008000a00 */
[----:B------:R-:W-:Y:S01]  /*02e0*/  LEA.HI R0, P0, R0, R5, RZ, 0x6 ;  /* 0x0000000500007211 */ /* 0x000fe200078130ff */
[----:B------:R-:W4:Y:S03]  /*02f0*/  LDCU.64 UR6, c[0x0][0x390] ;  /* 0x00007200ff0677ac */ /* 0x000f260008000a00 */
[----:B------:R-:W-:Y:S01]  /*0300*/  LOP3.LUT R8, R0, 0xffffffc0, RZ, 0xc0, !PT ;  /* 0xffffffc000087812 */ /* 0x000fe200078ec0ff */
[----:B------:R-:W-:-:S02]  /*0310*/  IMAD.X R4, RZ, RZ, R4, P0 ;  /* 0x000000ffff047224 */ /* 0x000fc400000e0604 */
[----:B0-----:R-:W-:Y:S01]  /*0320*/  VIADD R7, R7, UR4 ;  /* 0x0000000407077c36 */ /* 0x001fe20008000000 */
[----:B------:R-:W0:Y:S03]  /*0330*/  LDCU.64 UR4, c[0x0][0x358] ;  /* 0x00006b00ff0477ac */ /* 0x000e260008000a00 */
[-C--:B------:R-:W-:Y:S01]  /*0340*/  IMAD R5, R4, R7.reuse, RZ ;  /* 0x0000000704057224 */ /* 0x080fe200078e02ff */
[----:B------:R-:W-:Y:S01]  /*0350*/  SHF.R.S32.HI R0, RZ, 0x1f, R7 ;  /* 0x0000001fff007819 */ /* 0x000fe20000011407 */
[----:B------:R-:W-:-:S04]  /*0360*/  IMAD.WIDE.U32 R12, R8, R7, RZ ;  /* 0x00000007080c7225 */ /* 0x000fc800078e00ff */
[----:B------:R-:W-:Y:S01]  /*0370*/  IMAD R5, R0, R8, R5 ;  /* 0x0000000800057224 */ /* 0x000fe200078e0205 */
[----:B-1----:R-:W-:-:S03]  /*0380*/  ISETP.GE.U32.AND P0, PT, R12, UR12, PT ;  /* 0x0000000c0c007c0c */ /* 0x002fc6000bf06070 */
[----:B------:R-:W-:-:S05]  /*0390*/  IMAD.IADD R10, R13, 0x1, R5 ;  /* 0x000000010d0a7824 */ /* 0x000fca00078e0205 */
[----:B------:R-:W-:-:S04]  /*03a0*/  ISETP.GE.AND.EX P0, PT, R10, UR13, PT, P0 ;  /* 0x0000000d0a007c0c */ /* 0x000fc8000bf06300 */
[----:B------:R-:W-:-:S13]  /*03b0*/  ISETP.LT.OR.EX P0, PT, R3, RZ, P0, P1 ;  /* 0x000000ff0300720c */ /* 0x000fda0000701710 */
[----:B0-234-:R-:W-:Y:S05]  /*03c0*/  @P0 BRA `(.L_x_3) ;  /* 0x00000008008c0947 */ /* 0x01dfea0003800000 */
[C---:B------:R-:W-:Y:S01]  /*03d0*/  IADD3 R3, P0, PT, R12.reuse, R8, RZ ;  /* 0x000000080c037210 */ /* 0x040fe20007f1e0ff */
[----:B------:R-:W-:Y:S01]  /*03e0*/  BSSY.RECONVERGENT B0, `(.L_x_4) ;  /* 0x0000077000007945 */ /* 0x000fe20003800200 */
[----:B------:R-:W-:Y:S01]  /*03f0*/  IADD3 R2, P1, PT, R12, 0x1, RZ ;  /* 0x000000010c027810 */ /* 0x000fe20007f3e0ff */
[----:B------:R-:W-:Y:S01]  /*0400*/  IMAD.MOV.U32 R9, RZ, RZ, RZ ;  /* 0x000000ffff097224 */ /* 0x000fe200078e00ff */
[----:B------:R-:W-:Y:S01]  /*0410*/  PRMT R6, RZ, 0x7610, R6 ;  /* 0x00007610ff067816 */ /* 0x000fe20000000006 */
[----:B------:R-:W-:Y:S01]  /*0420*/  IMAD.X R4, R10, 0x1, R4, P0 ;  /* 0x000000010a047824 */ /* 0x000fe200000e0604 */
[----:B------:R-:W-:Y:S01]  /*0430*/  ISETP.LT.U32.AND P0, PT, R3, UR12, PT ;  /* 0x0000000c03007c0c */ /* 0x000fe2000bf01070 */
[----:B------:R-:W-:-:S03]  /*0440*/  IMAD.X R11, RZ, RZ, R10, P1 ;  /* 0x000000ffff0b7224 */ /* 0x000fc600008e060a */
[----:B------:R-:W-:-:S04]  /*0450*/  ISETP.LT.AND.EX P0, PT, R4, UR13, PT, P0 ;  /* 0x0000000d04007c0c */ /* 0x000fc8000bf01300 */
[----:B------:R-:W-:Y:S02]  /*0460*/  SEL R3, R3, UR12, P0 ;  /* 0x0000000c03037c07 */ /* 0x000fe40008000000 */
[----:B------:R-:W-:Y:S02]  /*0470*/  SEL R4, R4, UR13, P0 ;  /* 0x0000000d04047c07 */ /* 0x000fe40008000000 */
[----:B------:R-:W-:-:S04]  /*0480*/  ISETP.GT.U32.AND P0, PT, R3, R2, PT ;  /* 0x000000020300720c */ /* 0x000fc80003f04070 */
[----:B------:R-:W-:-:S04]  /*0490*/  ISETP.GT.AND.EX P0, PT, R4, R11, PT, P0 ;  /* 0x0000000b0400720c */ /* 0x000fc80003f04300 */
[----:B------:R-:W-:Y:S02]  /*04a0*/  SEL R13, R3, R2, P0 ;  /* 0x00000002030d7207 */ /* 0x000fe40000000000 */
[----:B------:R-:W-:Y:S02]  /*04b0*/  SEL R11, R4, R11, P0 ;  /* 0x0000000b040b7207 */ /* 0x000fe40000000000 */
[C---:B------:R-:W-:Y:S02]  /*04c0*/  IADD3 R2, P1, PT, -R13.reuse, R12, RZ ;  /* 0x0000000c0d027210 */ /* 0x040fe40007f3e1ff */
[----:B------:R-:W-:Y:S02]  /*04d0*/  LOP3.LUT R8, R13, 0x3, RZ, 0xc0, !PT ;  /* 0x000000030d087812 */ /* 0x000fe400078ec0ff */
[----:B------:R-:W-:Y:S01]  /*04e0*/  ISETP.GT.U32.AND P0, PT, R2, -0x4, PT ;  /* 0xfffffffc0200780c */ /* 0x000fe20003f04070 */
[----:B------:R-:W-:-:S05]  /*04f0*/  IMAD.X R2, R10, 0x1, ~R11, P1 ;  /* 0x000000010a027824 */ /* 0x000fca00008e0e0b */
[----:B------:R-:W-:Y:S02]  /*0500*/  ISETP.GT.U32.AND.EX P0, PT, R2, -0x1, PT, P0 ;  /* 0xffffffff0200780c */ /* 0x000fe40003f04100 */
[----:B------:R-:W-:-:S11]  /*0510*/  CS2R R2, SRZ ;  /* 0x0000000000027805 */ /* 0x000fd6000001ff00 */
[----:B------:R-:W-:Y:S05]  /*0520*/  @P0 BRA `(.L_x_5) ;  /* 0x0000000400880947 */ /* 0x000fea0003800000 */
[----:B------:R-:W-:Y:S02]  /*0530*/  LOP3.LUT R13, R13, 0xfffffffc, RZ, 0xc0, !PT ;  /* 0xfffffffc0d0d7812 */ /* 0x000fe400078ec0ff */
[----:B------:R-:W-:Y:S02]  /*0540*/  CS2R R2, SRZ ;  /* 0x0000000000027805 */ /* 0x000fe4000001ff00 */
[----:B------:R-:W-:-:S07]  /*0550*/  PRMT R6, RZ, 0x7610, R6 ;  /* 0x00007610ff067816 */ /* 0x000fce0000000006 */
.L_x_16:
[----:B------:R-:W-:Y:S01]  /*0560*/  SHF.R.S32.HI R5, RZ, 0x1f, R10 ;  /* 0x0000001fff057819 */ /* 0x000fe2000001140a */
[----:B------:R-:W-:Y:S03]  /*0570*/  BSSY.RECONVERGENT B2, `(.L_x_6) ;  /* 0x000000e000027945 */ /* 0x000fe60003800200 */
[----:B------:R-:W-:-:S04]  /*0580*/  LEA.HI R4, P0, R5, R12, RZ, 0x6 ;  /* 0x0000000c05047211 */ /* 0x000fc800078130ff */
[----:B------:R-:W-:-:S04]  /*0590*/  LOP3.LUT R5, R4, 0xffffffc0, RZ, 0xc0, !PT ;  /* 0xffffffc004057812 */ /* 0x000fc800078ec0ff */
[----:B------:R-:W-:Y:S01]  /*05a0*/  IADD3 R14, P1, PT, R12, -R5, RZ ;  /* 0x800000050c0e7210 */ /* 0x000fe20007f3e0ff */
[----:B------:R-:W-:-:S03]  /*05b0*/  IMAD.X R5, RZ, RZ, R10, P0 ;  /* 0x000000ffff057224 */ /* 0x000fc600000e060a */
[----:B------:R-:W-:Y:S01]  /*05c0*/  ISETP.NE.U32.AND P0, PT, R14, RZ, PT ;  /* 0x000000ff0e00720c */ /* 0x000fe20003f05070 */
[----:B------:R-:W-:-:S05]  /*05d0*/  IMAD.X R15, R10, 0x1, ~R5, P1 ;  /* 0x000000010a0f7824 */ /* 0x000fca00008e0e05 */
[----:B------:R-:W-:-:S13]  /*05e0*/  ISETP.NE.AND.EX P0, PT, R15, RZ, PT, P0 ;  /* 0x000000ff0f00720c */ /* 0x000fda0003f05300 */
[----:B------:R-:W-:Y:S05]  /*05f0*/  @P0 BRA `(.L_x_7) ;  /* 0x0000000000140947 */ /* 0x000fea0003800000 */
[--C-:B------:R-:W-:Y:S02]  /*0600*/  SHF.R.S64 R3, R4, 0x6, R5.reuse ;  /* 0x0000000604037819 */ /* 0x100fe40000001005 */
[----:B------:R-:W-:Y:S02]  /*0610*/  SHF.R.S32.HI R4, RZ, 0x6, R5 ;  /* 0x00000006ff047819 */ /* 0x000fe40000011405 */
[----:B------:R-:W-:-:S04]  /*0620*/  LEA R2, P0, R3, UR6, 0x3 ;  /* 0x0000000603027c11 */ /* 0x000fc8000f8018ff */
[----:B------:R-:W-:-:S06]  /*0630*/  LEA.HI.X R3, R3, UR7, R4, 0x3, P0 ;  /* 0x0000000703037c11 */ /* 0x000fcc00080f1c04 */
[----:B------:R-:W5:Y:S03]  /*0640*/  LDG.E.64 R2, desc[UR4][R2.64] ;  /* 0x0000000402027981 */ /* 0x000f66000c1e1b00 */
.L_x_7:
[----:B------:R-:W-:Y:S05]  /*0650*/  BSYNC.RECONVERGENT B2 ;  /* 0x0000000000027941 */ /* 0x000fea0003800200 */
.L_x_6:
[----:B-----5:R-:W-:Y:S01]  /*0660*/  SHF.R.U64 R4, R2, R14, R3 ;  /* 0x0000000e02047219 */ /* 0x020fe20000001203 */
[----:B------:R-:W-:Y:S01]  /*0670*/  VIADD R14, R12, 0x1 ;  /* 0x000000010c0e7836 */ /* 0x000fe20000000000 */
[----:B------:R-:W-:Y:S02]  /*0680*/  BSSY.RECONVERGENT B2, `(.L_x_8) ;  /* 0x0000011000027945 */ /* 0x000fe40003800200 */
[----:B------:R-:W-:Y:S02]  /*0690*/  LOP3.LUT R4, R4, 0x1, RZ, 0xc0, !PT ;  /* 0x0000000104047812 */ /* 0x000fe400078ec0ff */
[----:B------:R-:W-:Y:S02]  /*06a0*/  LOP3.LUT R15, R14, 0x3d, RZ, 0xc0, !PT ;  /* 0x0000003d0e0f7812 */ /* 0x000fe400078ec0ff */
[----:B------:R-:W-:Y:S02]  /*06b0*/  ISETP.NE.U32.AND P0, PT, R4, 0x1, PT ;  /* 0x000000010400780c */ /* 0x000fe40003f05070 */
[----:B------:R-:W-:-:S02]  /*06c0*/  IADD3.X R4, P1, PT, R12, UR8, RZ, PT, !PT ;  /* 0x000000080c047c10 */ /* 0x000fc4000bf3e4ff */
[----:B------:R-:W-:Y:S02]  /*06d0*/  ISETP.NE.U32.AND.EX P0, PT, RZ, RZ, PT, P0 ;  /* 0x000000ffff00720c */ /* 0x000fe40003f05100 */
[----:B------:R-:W-:-:S11]  /*06e0*/  IADD3.X R5, PT, PT, R10, UR9, RZ, P1, !PT ;  /* 0x000000090a057c10 */ /* 0x000fd60008ffe4ff */
[----:B------:R-:W-:Y:S05]  /*06f0*/  @!P0 BRA `(.L_x_9) ;  /* 0x0000000000248947 */ /* 0x000fea0003800000 */
[----:B------:R-:W2:Y:S02]  /*0700*/  LDG.E.U8 R14, desc[UR4][R4.64+-0x1] ;  /* 0xffffff04040e7981 */ /* 0x000ea4000c1e1100 */
[----:B--2---:R-:W-:-:S04]  /*0710*/  LOP3.LUT R14, R14, 0xdf, RZ, 0xc0, !PT ;  /* 0x000000df0e0e7812 */ /* 0x004fc800078ec0ff */
[----:B------:R-:W-:-:S04]  /*0720*/  ISETP.NE.AND P0, PT, R14, 0x5b, PT ;  /* 0x0000005b0e00780c */ /* 0x000fc80003f05270 */
[----:B------:R-:W-:-:S09]  /*0730*/  ISETP.NE.AND P1, PT, R14, 0x5d, P0 ;  /* 0x0000005d0e00780c */ /* 0x000fd20000725270 */
[----:B------:R-:W-:-:S05]  /*0740*/  @!P0 VIADD R14, R6, 0x1 ;  /* 0x00000001060e8836 */ /* 0x000fca0000000000 */
[----:B------:R-:W-:-:S05]  /*0750*/  @!P0 PRMT R6, R14, 0x7610, R6 ;  /* 0x000076100e068816 */ /* 0x000fca0000000006 */
[----:B------:R-:W-:Y:S02]  /*0760*/  @P0 VIADD R14, R6, 0xffffffff ;  /* 0xffffffff060e0836 */ /* 0x000fe40000000000 */
[----:B------:R-:W-:-:S05]  /*0770*/  @P1 IMAD.MOV R14, RZ, RZ, R6 ;  /* 0x000000ffff0e1224 */ /* 0x000fca00078e0206 */
[----:B------:R-:W-:-:S07]  /*0780*/  @P0 PRMT R6, R14, 0x7610, R6 ;  /* 0x000076100e060816 */ /* 0x000fce0000000006 */
.L_x_9:
[----:B------:R-:W-:Y:S05]  /*0790*/  BSYNC.RECONVERGENT B2 ;  /* 0x0000000000027941 */ /* 0x000fea0003800200 */
.L_x_8:
[----:B------:R-:W-:Y:S01]  /*07a0*/  SHF.R.U64 R14, R2, R15, R3 ;  /* 0x0000000f020e7219 */ /* 0x000fe20000001203 */
[----:B------:R-:W-:Y:S03]  /*07b0*/  BSSY.RECONVERGENT B2, `(.L_x_10) ;  /* 0x0000010000027945 */ /* 0x000fe60003800200 */
[----:B------:R-:W-:-:S04]  /*07c0*/  LOP3.LUT R14, R14, 0x1, RZ, 0xc0, !PT ;  /* 0x000000010e0e7812 */ /* 0x000fc800078ec0ff */
[----:B------:R-:W-:Y:S01]  /*07d0*/  ISETP.NE.U32.AND P0, PT, R14, 0x1, PT ;  /* 0x000000010e00780c */ /* 0x000fe20003f05070 */
[----:B------:R-:W-:-:S03]  /*07e0*/  VIADD R14, R12, 0x2 ;  /* 0x000000020c0e7836 */ /* 0x000fc60000000000 */
[----:B------:R-:W-:Y:S02]  /*07f0*/  ISETP.NE.U32.AND.EX P0, PT, RZ, RZ, PT, P0 ;  /* 0x000000ffff00720c */ /* 0x000fe40003f05100 */
[----:B------:R-:W-:-:S11]  /*0800*/  LOP3.LUT R15, R14, 0x3e, RZ, 0xc0, !PT ;  /* 0x0000003e0e0f7812 */ /* 0x000fd600078ec0ff */
[----:B------:R-:W-:Y:S05]  /*0810*/  @!P0 BRA `(.L_x_11) ;  /* 0x0000000000248947 */ /* 0x000fea0003800000 */
[----:B------:R-:W2:Y:S02]  /*0820*/  LDG.E.U8 R14, desc[UR4][R4.64] ;  /* 0x00000004040e7981 */ /* 0x000ea4000c1e1100 */
[----:B--2---:R-:W-:-:S04]  /*0830*/  LOP3.LUT R14, R14, 0xdf, RZ, 0xc0, !PT ;  /* 0x000000df0e0e7812 */ /* 0x004fc800078ec0ff */
[----:B------:R-:W-:-:S04]  /*0840*/  ISETP.NE.AND P0, PT, R14, 0x5b, PT ;  /* 0x0000005b0e00780c */ /* 0x000fc80003f05270 */
[----:B------:R-:W-:-:S09]  /*0850*/  ISETP.NE.AND P1, PT, R14, 0x5d, P0 ;  /* 0x0000005d0e00780c */ /* 0x000fd20000725270 */
[----:B------:R-:W-:-:S04]  /*0860*/  @P0 VIADD R14, R6, 0xffffffff ;  /* 0xffffffff060e0836 */ /* 0x000fc80000000000 */
[----:B------:R-:W-:-:S05]  /*0870*/  @P1 IMAD.MOV R14, RZ, RZ, R6 ;  /* 0x000000ffff0e1224 */ /* 0x000fca00078e0206 */
[----:B------:R-:W-:-:S05]  /*0880*/  @P0 PRMT R6, R14, 0x7610, R6 ;  /* 0x000076100e060816 */ /* 0x000fca0000000006 */
[----:B------:R-:W-:-:S05]  /*0890*/  @!P0 VIADD R14, R6, 0x1 ;  /* 0x00000001060e8836 */ /* 0x000fca0000000000 */
[----:B------:R-:W-:-:S07]  /*08a0*/  @!P0 PRMT R6, R14, 0x7610, R6 ;  /* 0x000076100e068816 */ /* 0x000fce0000000006 */
.L_x_11:
[----:B------:R-:W-:Y:S05]  /*08b0*/  BSYNC.RECONVERGENT B2 ;  /* 0x0000000000027941 */ /* 0x000fea0003800200 */
.L_x_10:
        /* <DEDUP_REMOVED lines=17> */
.L_x_13:
[----:B------:R-:W-:Y:S05]  /*09d0*/  BSYNC.RECONVERGENT B2 ;  /* 0x0000000000027941 */ /* 0x000fea0003800200 */
.L_x_12:
[----:B------:R-:W-:Y:S01]  /*09e0*/  SHF.R.U64 R14, R2, R15, R3 ;  /* 0x0000000f020e7219 */ /* 0x000fe20000001203 */
[----:B------:R-:W-:Y:S03]  /*09f0*/  BSSY.RECONVERGENT B2, `(.L_x_14) ;  /* 0x000000e000027945 */ /* 0x000fe60003800200 */
[----:B------:R-:W-:-:S04]  /*0a00*/  LOP3.LUT R14, R14, 0x1, RZ, 0xc0, !PT ;  /* 0x000000010e0e7812 */ /* 0x000fc800078ec0ff */
[----:B------:R-:W-:-:S04]  /*0a10*/  ISETP.NE.U32.AND P0, PT, R14, 0x1, PT ;  /* 0x000000010e00780c */ /* 0x000fc80003f05070 */
[----:B------:R-:W-:-:S13]  /*0a20*/  ISETP.NE.U32.AND.EX P0, PT, RZ, RZ, PT, P0 ;  /* 0x000000ffff00720c */ /* 0x000fda0003f05100 */
        /* <DEDUP_REMOVED lines=10> */
.L_x_15:
[----:B------:R-:W-:Y:S05]  /*0ad0*/  BSYNC.RECONVERGENT B2 ;  /* 0x0000000000027941 */ /* 0x000fea0003800200 */
.L_x_14:
[----:B------:R-:W-:-:S04]  /*0ae0*/  IADD3 R12, P0, PT, R12, 0x4, RZ ;  /* 0x000000040c0c7810 */ /* 0x000fc80007f1e0ff */
[----:B------:R-:W-:Y:S01]  /*0af0*/  IADD3 R4, P1, PT, R12, -R13, RZ ;  /* 0x8000000d0c047210 */ /* 0x000fe20007f3e0ff */
[----:B------:R-:W-:-:S03]  /*0b00*/  IMAD.X R10, RZ, RZ, R10, P0 ;  /* 0x000000ffff0a7224 */ /* 0x000fc600000e060a */
[----:B------:R-:W-:Y:S01]  /*0b10*/  ISETP.NE.U32.AND P0, PT, R4, RZ, PT ;  /* 0x000000ff0400720c */ /* 0x000fe20003f05070 */
[----:B------:R-:W-:-:S05]  /*0b20*/  IMAD.X R4, R10, 0x1, ~R11, P1 ;  /* 0x000000010a047824 */ /* 0x000fca00008e0e0b */
[----:B------:R-:W-:-:S13]  /*0b30*/  ISETP.NE.AND.EX P0, PT, R4, RZ, PT, P0 ;  /* 0x000000ff0400720c */ /* 0x000fda0003f05300 */
[----:B------:R-:W-:Y:S05]  /*0b40*/  @P0 BRA `(.L_x_16) ;  /* 0xfffffff800840947 */ /* 0x000fea000383ffff */
.L_x_5:
[----:B------:R-:W-:Y:S05]  /*0b50*/  BSYNC.RECONVERGENT B0 ;  /* 0x0000000000007941 */ /* 0x000fea0003800200 */
.L_x_4:
[----:B------:R-:W-:-:S04]  /*0b60*/  ISETP.NE.U32.AND P0, PT, R8, RZ, PT ;  /* 0x000000ff0800720c */ /* 0x000fc80003f05070 */
[----:B------:R-:W-:-:S13]  /*0b70*/  ISETP.NE.AND.EX P0, PT, R9, RZ, PT, P0 ;  /* 0x000000ff0900720c */ /* 0x000fda0003f05300 */
[----:B------:R-:W-:Y:S05]  /*0b80*/  @!P0 BRA `(.L_x_3) ;  /* 0x00000000009c8947 */ /* 0x000fea0003800000 */
.L_x_19:
[----:B------:R-:W-:-:S04]  /*0b90*/  SHF.R.S32.HI R5, RZ, 0x1f, R10 ;  /* 0x0000001fff057819 */ /* 0x000fc8000001140a */
[----:B------:R-:W-:-:S04]  /*0ba0*/  LEA.HI R11, P0, R5, R12, RZ, 0x6 ;  /* 0x0000000c050b7211 */ /* 0x000fc800078130ff */
[----:B------:R-:W-:Y:S01]  /*0bb0*/  LOP3.LUT R5, R11, 0xffffffc0, RZ, 0xc0, !PT ;  /* 0xffffffc00b057812 */ /* 0x000fe200078ec0ff */
[----:B------:R-:W-:-:S03]  /*0bc0*/  IMAD.X R14, RZ, RZ, R10, P0 ;  /* 0x000000ffff0e7224 */ /* 0x000fc600000e060a */
[----:B------:R-:W-:-:S04]  /*0bd0*/  IADD3 R13, P1, PT, R12, -R5, RZ ;  /* 0x800000050c0d7210 */ /* 0x000fc80007f3e0ff */
[----:B------:R-:W-:Y:S01]  /*0be0*/  ISETP.NE.U32.AND P0, PT, R13, RZ, PT ;  /* 0x000000ff0d00720c */ /* 0x000fe20003f05070 */
[----:B------:R-:W-:-:S05]  /*0bf0*/  IMAD.X R4, R10, 0x1, ~R14, P1 ;  /* 0x000000010a047824 */ /* 0x000fca00008e0e0e */
[----:B------:R-:W-:-:S13]  /*0c00*/  ISETP.NE.AND.EX P0, PT, R4, RZ, PT, P0 ;  /* 0x000000ff0400720c */ /* 0x000fda0003f05300 */
[----:B------:R-:W0:Y:S01]  /*0c10*/  @!P0 LDC.64 R4, c[0x0][0x390] ;  /* 0x0000e400ff048b82 */ /* 0x000e220000000a00 */
[--C-:B------:R-:W-:Y:S02]  /*0c20*/  @!P0 SHF.R.S64 R11, R11, 0x6, R14.reuse ;  /* 0x000000060b0b8819 */ /* 0x100fe4000000100e */
[----:B------:R-:W-:Y:S02]  /*0c30*/  @!P0 SHF.R.S32.HI R14, RZ, 0x6, R14 ;  /* 0x00000006ff0e8819 */ /* 0x000fe4000001140e */
[----:B0-----:R-:W-:-:S04]  /*0c40*/  @!P0 LEA R4, P1, R11, R4, 0x3 ;  /* 0x000000040b048211 */ /* 0x001fc800078218ff */
[----:B------:R-:W-:-:S05]  /*0c50*/  @!P0 LEA.HI.X R5, R11, R5, R14, 0x3, P1 ;  /* 0x000000050b058211 */ /* 0x000fca00008f1c0e */
[----:B------:R-:W2:Y:S01]  /*0c60*/  @!P0 LDG.E.64 R2, desc[UR4][R4.64] ;  /* 0x0000000404028981 */ /* 0x000ea2000c1e1b00 */
[----:B------:R-:W-:Y:S01]  /*0c70*/  IADD3 R8, P0, PT, R8, -0x1, RZ ;  /* 0xffffffff08087810 */ /* 0x000fe20007f1e0ff */
[----:B------:R-:W-:Y:S03]  /*0c80*/  BSSY.RECONVERGENT B0, `(.L_x_17) ;  /* 0x0000014000007945 */ /* 0x000fe60003800200 */
[----:B------:R-:W-:Y:S02]  /*0c90*/  IADD3.X R9, PT, PT, R9, -0x1, RZ, P0, !PT ;  /* 0xffffffff09097810 */ /* 0x000fe400007fe4ff */
[----:B------:R-:W-:-:S04]  /*0ca0*/  ISETP.NE.U32.AND P0, PT, R8, RZ, PT ;  /* 0x000000ff0800720c */ /* 0x000fc80003f05070 */
[----:B------:R-:W-:Y:S02]  /*0cb0*/  ISETP.NE.AND.EX P0, PT, R9, RZ, PT, P0 ;  /* 0x000000ff0900720c */ /* 0x000fe40003f05300 */
[----:B--2---:R-:W-:-:S04]  /*0cc0*/  SHF.R.U64 R11, R2, R13, R3 ;  /* 0x0000000d020b7219 */ /* 0x004fc80000001203 */
[----:B------:R-:W-:-:S04]  /*0cd0*/  LOP3.LUT R11, R11, 0x1, RZ, 0xc0, !PT ;  /* 0x000000010b0b7812 */ /* 0x000fc800078ec0ff */
[----:B------:R-:W-:-:S04]  /*0ce0*/  ISETP.NE.U32.AND P1, PT, R11, 0x1, PT ;  /* 0x000000010b00780c */ /* 0x000fc80003f25070 */
[----:B------:R-:W-:-:S13]  /*0cf0*/  ISETP.NE.U32.AND.EX P1, PT, RZ, RZ, PT, P1 ;  /* 0x000000ffff00720c */ /* 0x000fda0003f25110 */
[----:B------:R-:W-:Y:S05]  /*0d00*/  @!P1 BRA `(.L_x_18) ;  /* 0x00000000002c9947 */ /* 0x000fea0003800000 */
[----:B------:R-:W-:-:S04]  /*0d10*/  IADD3 R4, P1, PT, R12, UR14, RZ ;  /* 0x0000000e0c047c10 */ /* 0x000fc8000ff3e0ff */
[----:B------:R-:W-:-:S05]  /*0d20*/  IADD3.X R5, PT, PT, R10, UR15, RZ, P1, !PT ;  /* 0x0000000f0a057c10 */ /* 0x000fca0008ffe4ff */
        /* <DEDUP_REMOVED lines=9> */
.L_x_18:
[----:B------:R-:W-:Y:S05]  /*0dc0*/  BSYNC.RECONVERGENT B0 ;  /* 0x0000000000007941 */ /* 0x000fea0003800200 */
.L_x_17:
[----:B------:R-:W-:-:S05]  /*0dd0*/  IADD3 R12, P1, PT, R12, 0x1, RZ ;  /* 0x000000010c0c7810 */ /* 0x000fca0007f3e0ff */
[----:B------:R-:W-:Y:S01]  /*0de0*/  IMAD.X R10, RZ, RZ, R10, P1 ;  /* 0x000000ffff0a7224 */ /* 0x000fe200008e060a */
[----:B------:R-:W-:Y:S07]  /*0df0*/  @P0 BRA `(.L_x_19) ;  /* 0xfffffffc00640947 */ /* 0x000fee000383ffff */
.L_x_3:
[----:B------:R-:W-:Y:S05]  /*0e00*/  BSYNC.RECONVERGENT B1 ;  /* 0x0000000000017941 */ /* 0x000fea0003800200 */
.L_x_2:
[----:B------:R-:W0:Y:S02]  /*0e10*/  LDCU.64 UR10, c[0x0][0x398] ;  /* 0x00007300ff0a77ac */ /* 0x000e240008000a00 */
[----:B0-----:R-:W-:-:S04]  /*0e20*/  IADD3 R2, P0, PT, R7, UR10, RZ ;  /* 0x0000000a07027c10 */ /* 0x001fc8000ff1e0ff */
[----:B------:R-:W-:-:S05]  /*0e30*/  IADD3.X R3, PT, PT, R0, UR11, RZ, P0, !PT ;  /* 0x0000000b00037c10 */ /* 0x000fca00087fe4ff */
[----:B------:R-:W-:Y:S01]  /*0e40*/  STG.E.U8 desc[UR4][R2.64], R6 ;  /* 0x0000000602007986 */ /* 0x000fe2000c101104 */
[----:B------:R-:W-:Y:S05]  /*0e50*/  EXIT ;  /* 0x000000000000794d */ /* 0x000fea0003800000 */
        .weak           $__internal_0_$__cuda_sm20_div_s64
        .type           $__internal_0_$__cuda_sm20_div_s64,@function
        .size           $__internal_0_$__cuda_sm20_div_s64,(.L_x_21 - $__internal_0_$__cuda_sm20_div_s64)
$__internal_0_$__cuda_sm20_div_s64:
[-C--:B------:R-:W-:Y:S02]  /*0e60*/  IADD3 R2, P1, PT, RZ, -R5.reuse, RZ ;  /* 0x80000005ff027210 */ /* 0x080fe40007f3e0ff */
[----:B------:R-:W-:Y:S02]  /*0e70*/  ISETP.GE.AND P0, PT, R6, RZ, PT ;  /* 0x000000ff0600720c */ /* 0x000fe40003f06270 */
[----:B------:R-:W-:Y:S01]  /*0e80*/  ISETP.GE.AND P3, PT, R7, RZ, PT ;  /* 0x000000ff0700720c */ /* 0x000fe20003f66270 */
[----:B------:R-:W-:Y:S01]  /*0e90*/  IMAD.X R3, RZ, RZ, ~R6, P1 ;  /* 0x000000ffff037224 */ /* 0x000fe200008e0e06 */
[----:B------:R-:W-:-:S04]  /*0ea0*/  SEL R2, R2, R5, !P0 ;  /* 0x0000000502027207 */ /* 0x000fc80004000000 */
[----:B------:R-:W-:-:S04]  /*0eb0*/  SEL R3, R3, R6, !P0 ;  /* 0x0000000603037207 */ /* 0x000fc80004000000 */
[----:B------:R-:W0:Y:S08]  /*0ec0*/  I2F.U64.RP R12, R2 ;  /* 0x00000002000c7312 */ /* 0x000e300000309000 */
[----:B0-----:R-:W0:Y:S02]  /*0ed0*/  MUFU.RCP R12, R12 ;  /* 0x0000000c000c7308 */ /* 0x001e240000001000 */
[----:B0-----:R-:W-:-:S06]  /*0ee0*/  VIADD R8, R12, 0x1ffffffe ;  /* 0x1ffffffe0c087836 */ /* 0x001fcc0000000000 */
[----:B------:R-:W0:Y:S02]  /*0ef0*/  F2I.U64.TRUNC R8, R8 ;  /* 0x0000000800087311 */ /* 0x000e24000020d800 */
[----:B0-----:R-:W-:-:S04]  /*0f00*/  IMAD.WIDE.U32 R10, R8, R2, RZ ;  /* 0x00000002080a7225 */ /* 0x001fc800078e00ff */
[----:B------:R-:W-:Y:S01]  /*0f10*/  IMAD R11, R8, R3, R11 ;  /* 0x00000003080b7224 */ /* 0x000fe200078e020b */
[----:B------:R-:W-:-:S03]  /*0f20*/  IADD3 R13, P0, PT, RZ, -R10, RZ ;  /* 0x8000000aff0d7210 */ /* 0x000fc60007f1e0ff */
[----:B------:R-:W-:Y:S02]  /*0f30*/  IMAD R11, R9, R2, R11 ;  /* 0x00000002090b7224 */ /* 0x000fe400078e020b */
[----:B------:R-:W-:-:S04]  /*0f40*/  IMAD.HI.U32 R10, R8, R13, RZ ;  /* 0x0000000d080a7227 */ /* 0x000fc800078e00ff */
[----:B------:R-:W-:Y:S02]  /*0f50*/  IMAD.X R15, RZ, RZ, ~R11, P0 ;  /* 0x000000ffff0f7224 */ /* 0x000fe400000e0e0b */
[----:B------:R-:W-:Y:S02]  /*0f60*/  IMAD.MOV.U32 R11, RZ, RZ, R8 ;  /* 0x000000ffff0b7224 */ /* 0x000fe400078e0008 */
[-C--:B------:R-:W-:Y:S02]  /*0f70*/  IMAD R17, R9, R15.reuse, RZ ;  /* 0x0000000f09117224 */ /* 0x080fe400078e02ff */
[----:B------:R-:W-:-:S04]  /*0f80*/  IMAD.WIDE.U32 R10, P0, R8, R15, R10 ;  /* 0x0000000f080a7225 */ /* 0x000fc8000780000a */
[----:B------:R-:W-:-:S04]  /*0f90*/  IMAD.HI.U32 R15, R9, R15, RZ ;  /* 0x0000000f090f7227 */ /* 0x000fc800078e00ff */
[----:B------:R-:W-:-:S05]  /*0fa0*/  IMAD.HI.U32 R10, P1, R9, R13, R10 ;  /* 0x0000000d090a7227 */ /* 0x000fca000782000a */
[----:B------:R-:W-:Y:S01]  /*0fb0*/  IADD3 R11, P2, PT, R17, R10, RZ ;  /* 0x0000000a110b7210 */ /* 0x000fe20007f5e0ff */
[----:B------:R-:W-:-:S04]  /*0fc0*/  IMAD.X R10, R15, 0x1, R9, P0 ;  /* 0x000000010f0a7824 */ /* 0x000fc800000e0609 */
[----:B------:R-:W-:Y:S01]  /*0fd0*/  IMAD.WIDE.U32 R8, R11, R2, RZ ;  /* 0x000000020b087225 */ /* 0x000fe200078e00ff */
[----:B------:R-:W-:-:S03]  /*0fe0*/  IADD3.X R13, PT, PT, RZ, RZ, R10, P2, P1 ;  /* 0x000000ffff0d7210 */ /* 0x000fc600017e240a */
[----:B------:R-:W-:Y:S01]  /*0ff0*/  IMAD R9, R11, R3, R9 ;  /* 0x000000030b097224 */ /* 0x000fe200078e0209 */
[----:B------:R-:W-:-:S03]  /*1000*/  IADD3 R15, P0, PT, RZ, -R8, RZ ;  /* 0x80000008ff0f7210 */ /* 0x000fc60007f1e0ff */
[----:B------:R-:W-:Y:S02]  /*1010*/  IMAD R9, R13, R2, R9 ;  /* 0x000000020d097224 */ /* 0x000fe400078e0209 */
[----:B------:R-:W-:-:S04]  /*1020*/  IMAD.HI.U32 R10, R11, R15, RZ ;  /* 0x0000000f0b0a7227 */ /* 0x000fc800078e00ff */
[----:B------:R-:W-:Y:S01]  /*1030*/  IMAD.X R8, RZ, RZ, ~R9, P0 ;  /* 0x000000ffff087224 */ /* 0x000fe200000e0e09 */
[----:B------:R-:W-:-:S03]  /*1040*/  IADD3 R9, P4, PT, RZ, -R0, RZ ;  /* 0x80000000ff097210 */ /* 0x000fc60007f9e0ff */
[----:B------:R-:W-:Y:S01]  /*1050*/  IMAD.WIDE.U32 R10, P0, R11, R8, R10 ;  /* 0x000000080b0a7225 */ /* 0x000fe2000780000a */
[----:B------:R-:W-:-:S03]  /*1060*/  SEL R0, R9, R0, !P3 ;  /* 0x0000000009007207 */ /* 0x000fc60005800000 */
[----:B------:R-:W-:Y:S02]  /*1070*/  IMAD.X R12, RZ, RZ, ~R7, P4 ;  /* 0x000000ffff0c7224 */ /* 0x000fe400020e0e07 */
[----:B------:R-:W-:-:S03]  /*1080*/  IMAD.HI.U32 R11, P1, R13, R15, R10 ;  /* 0x0000000f0d0b7227 */ /* 0x000fc6000782000a */
[-C--:B------:R-:W-:Y:S01]  /*1090*/  SEL R12, R12, R7.reuse, !P3 ;  /* 0x000000070c0c7207 */ /* 0x080fe20005800000 */
[CC--:B------:R-:W-:Y:S01]  /*10a0*/  IMAD R10, R13.reuse, R8.reuse, RZ ;  /* 0x000000080d0a7224 */ /* 0x0c0fe200078e02ff */
[----:B------:R-:W-:Y:S01]  /*10b0*/  LOP3.LUT R7, R6, R7, RZ, 0x3c, !PT ;  /* 0x0000000706077212 */ /* 0x000fe200078e3cff */
[----:B------:R-:W-:-:S03]  /*10c0*/  IMAD.HI.U32 R8, R13, R8, RZ ;  /* 0x000000080d087227 */ /* 0x000fc600078e00ff */
[----:B------:R-:W-:Y:S01]  /*10d0*/  IADD3 R11, P2, PT, R10, R11, RZ ;  /* 0x0000000b0a0b7210 */ /* 0x000fe20007f5e0ff */
[----:B------:R-:W-:Y:S02]  /*10e0*/  IMAD.X R13, R8, 0x1, R13, P0 ;  /* 0x00000001080d7824 */ /* 0x000fe400000e060d */
[----:B------:R-:W-:Y:S02]  /*10f0*/  IMAD.MOV.U32 R9, RZ, RZ, RZ ;  /* 0x000000ffff097224 */ /* 0x000fe400078e00ff */
[----:B------:R-:W-:Y:S01]  /*1100*/  IMAD.HI.U32 R8, R11, R0, RZ ;  /* 0x000000000b087227 */ /* 0x000fe200078e00ff */
[----:B------:R-:W-:-:S03]  /*1110*/  IADD3.X R13, PT, PT, RZ, RZ, R13, P2, P1 ;  /* 0x000000ffff0d7210 */ /* 0x000fc600017e240d */
[----:B------:R-:W-:-:S04]  /*1120*/  IMAD.WIDE.U32 R8, R11, R12, R8 ;  /* 0x0000000c0b087225 */ /* 0x000fc800078e0008 */
[C---:B------:R-:W-:Y:S02]  /*1130*/  IMAD R11, R13.reuse, R12, RZ ;  /* 0x0000000c0d0b7224 */ /* 0x040fe400078e02ff */
[----:B------:R-:W-:-:S04]  /*1140*/  IMAD.HI.U32 R8, P0, R13, R0, R8 ;  /* 0x000000000d087227 */ /* 0x000fc80007800008 */
[----:B------:R-:W-:Y:S01]  /*1150*/  IMAD.HI.U32 R10, R13, R12, RZ ;  /* 0x0000000c0d0a7227 */ /* 0x000fe200078e00ff */
[----:B------:R-:W-:-:S03]  /*1160*/  IADD3 R11, P1, PT, R11, R8, RZ ;  /* 0x000000080b0b7210 */ /* 0x000fc60007f3e0ff */
[----:B------:R-:W-:Y:S02]  /*1170*/  IMAD.X R10, RZ, RZ, R10, P0 ;  /* 0x000000ffff0a7224 */ /* 0x000fe400000e060a */
[----:B------:R-:W-:-:S04]  /*1180*/  IMAD.WIDE.U32 R8, R11, R2, RZ ;  /* 0x000000020b087225 */ /* 0x000fc800078e00ff */
[----:B------:R-:W-:Y:S01]  /*1190*/  IMAD.X R13, RZ, RZ, R10, P1 ;  /* 0x000000ffff0d7224 */ /* 0x000fe200008e060a */
[----:B------:R-:W-:Y:S01]  /*11a0*/  IADD3 R17, P1, PT, -R8, R0, RZ ;  /* 0x0000000008117210 */ /* 0x000fe20007f3e1ff */
[C---:B------:R-:W-:Y:S01]  /*11b0*/  IMAD R9, R11.reuse, R3, R9 ;  /* 0x000000030b097224 */ /* 0x040fe200078e0209 */
[----:B------:R-:W-:Y:S02]  /*11c0*/  IADD3 R0, P2, PT, R11, 0x1, RZ ;  /* 0x000000010b007810 */ /* 0x000fe40007f5e0ff */
[-C--:B------:R-:W-:Y:S01]  /*11d0*/  ISETP.GE.U32.AND P0, PT, R17, R2.reuse, PT ;  /* 0x000000021100720c */ /* 0x080fe20003f06070 */
[-C--:B------:R-:W-:Y:S02]  /*11e0*/  IMAD R9, R13, R2.reuse, R9 ;  /* 0x000000020d097224 */ /* 0x080fe400078e0209 */
[----:B------:R-:W-:Y:S02]  /*11f0*/  IMAD.X R8, RZ, RZ, R13, P2 ;  /* 0x000000ffff087224 */ /* 0x000fe400010e060d */
[----:B------:R-:W-:Y:S01]  /*1200*/  IMAD.X R19, R12, 0x1, ~R9, P1 ;  /* 0x000000010c137824 */ /* 0x000fe200008e0e09 */
[----:B------:R-:W-:-:S04]  /*1210*/  IADD3 R9, P1, PT, R17, -R2, RZ ;  /* 0x8000000211097210 */ /* 0x000fc80007f3e0ff */
[C---:B------:R-:W-:Y:S01]  /*1220*/  ISETP.GE.U32.AND.EX P0, PT, R19.reuse, R3, PT, P0 ;  /* 0x000000031300720c */ /* 0x040fe20003f06100 */
[----:B------:R-:W-:-:S03]  /*1230*/  IMAD.X R15, R19, 0x1, ~R3, P1 ;  /* 0x00000001130f7824 */ /* 0x000fc600008e0e03 */
[----:B------:R-:W-:Y:S02]  /*1240*/  SEL R9, R9, R17, P0 ;  /* 0x0000001109097207 */ /* 0x000fe40000000000 */
[----:B------:R-:W-:Y:S02]  /*1250*/  SEL R11, R0, R11, P0 ;  /* 0x0000000b000b7207 */ /* 0x000fe40000000000 */
[----:B------:R-:W-:Y:S02]  /*1260*/  SEL R15, R15, R19, P0 ;  /* 0x000000130f0f7207 */ /* 0x000fe40000000000 */
[----:B------:R-:W-:Y:S02]  /*1270*/  ISETP.GE.U32.AND P1, PT, R9, R2, PT ;  /* 0x000000020900720c */ /* 0x000fe40003f26070 */
[----:B------:R-:W-:Y:S02]  /*1280*/  SEL R0, R8, R13, P0 ;  /* 0x0000000d08007207 */ /* 0x000fe40000000000 */
[----:B------:R-:W-:-:S02]  /*1290*/  IADD3 R2, P2, PT, R11, 0x1, RZ ;  /* 0x000000010b027810 */ /* 0x000fc40007f5e0ff */
[----:B------:R-:W-:Y:S02]  /*12a0*/  ISETP.GE.U32.AND.EX P0, PT, R15, R3, PT, P1 ;  /* 0x000000030f00720c */ /* 0x000fe40003f06110 */
[----:B------:R-:W-:Y:S01]  /*12b0*/  ISETP.GE.AND P1, PT, R7, RZ, PT ;  /* 0x000000ff0700720c */ /* 0x000fe20003f26270 */
[----:B------:R-:W-:Y:S01]  /*12c0*/  IMAD.X R3, RZ, RZ, R0, P2 ;  /* 0x000000ffff037224 */ /* 0x000fe200010e0600 */
[----:B------:R-:W-:-:S04]  /*12d0*/  SEL R2, R2, R11, P0 ;  /* 0x0000000b02027207 */ /* 0x000fc80000000000 */
[----:B------:R-:W-:Y:S02]  /*12e0*/  SEL R3, R3, R0, P0 ;  /* 0x0000000003037207 */ /* 0x000fe40000000000 */
[-C--:B------:R-:W-:Y:S02]  /*12f0*/  IADD3 R9, P2, PT, RZ, -R2.reuse, RZ ;  /* 0x80000002ff097210 */ /* 0x080fe40007f5e0ff */
[----:B------:R-:W-:Y:S01]  /*1300*/  ISETP.NE.U32.AND P0, PT, R5, RZ, PT ;  /* 0x000000ff0500720c */ /* 0x000fe20003f05070 */
[----:B------:R-:W-:Y:S01]  /*1310*/  IMAD.MOV.U32 R5, RZ, RZ, 0x0 ;  /* 0x00000000ff057424 */ /* 0x000fe200078e00ff */
[----:B------:R-:W-:Y:S01]  /*1320*/  SEL R2, R9, R2, !P1 ;  /* 0x0000000209027207 */ /* 0x000fe20004800000 */
[----:B------:R-:W-:Y:S01]  /*1330*/  IMAD.X R0, RZ, RZ, ~R3, P2 ;  /* 0x000000ffff007224 */ /* 0x000fe200010e0e03 */
[----:B------:R-:W-:-:S04]  /*1340*/  ISETP.NE.AND.EX P0, PT, R6, RZ, PT, P0 ;  /* 0x000000ff0600720c */ /* 0x000fc80003f05300 */
[----:B------:R-:W-:Y:S02]  /*1350*/  SEL R3, R0, R3, !P1 ;  /* 0x0000000300037207 */ /* 0x000fe40004800000 */
[----:B------:R-:W-:Y:S02]  /*1360*/  SEL R2, R2, 0xffffffff, P0 ;  /* 0xffffffff02027807 */ /* 0x000fe40000000000 */
[----:B------:R-:W-:Y:S01]  /*1370*/  SEL R3, R3, 0xffffffff, P0 ;  /* 0xffffffff03037807 */ /* 0x000fe20000000000 */
[----:B------:R-:W-:Y:S06]  /*1380*/  RET.REL.NODEC R4 `(_Z34create_leveled_bitmaps_carry_indexPclPlS_) ;  /* 0xffffffec041c7950 */ /* 0x000fec0003c3ffff */
.L_x_20:
[----:B------:R-:W-:-:S00]  /*1390*/  BRA `(.L_x_20) ;  /* 0xfffffffc00fc7947 */ /* 0x000fc0000383ffff */
[----:B------:R-:W-:-:S00]  /*13a0*/  NOP ;  /* 0x0000000000007918 */ /* 0x000fc00000000000 */
        /* <DEDUP_REMOVED lines=13> */
.L_x_21:


//--------------------- .nv.shared.reserved.0     --------------------------
	.section	.nv.shared.reserved.0,"aw",@nobits
	.weak		__nv_reservedSMEM_offset_0_alias
	.size		__nv_reservedSMEM_offset_0_alias, 0, 64
	.other		__nv_reservedSMEM_offset_0_alias,@"STO_CUDA_RESERVED_SHARED STV_DEFAULT"
__nv_reservedSMEM_offset_0_alias:
	.zero		0
	.zero		64


//--------------------- .nv.constant0._Z34create_leveled_bitmaps_carry_indexPclPlS_ --------------------------
	.section	.nv.constant0._Z34create_leveled_bitmaps_carry_indexPclPlS_,"a",@progbits
	.sectionflags	@""
	.align	4
.nv.constant0._Z34create_leveled_bitmaps_carry_indexPclPlS_:
	.zero		928


//--------------------- SYMBOLS --------------------------

	.type		.nv.reservedSmem.offset0,@object
	.size		.nv.reservedSmem.offset0,0x4
